	.headerflags	@"EF_CUDA_TEXMODE_UNIFIED EF_CUDA_64BIT_ADDRESS EF_CUDA_SM86 EF_CUDA_VIRTUAL_SM(EF_CUDA_SM86)"
	.elftype	@"ET_EXEC"


//--------------------- .nv.info                  --------------------------
	.section	.nv.info,"",@"SHT_CUDA_INFO"
	.align	4


	//----- nvinfo : EIATTR_REGCOUNT
	.align		4
        /*0000*/ 	.byte	0x04, 0x2f
        /*0002*/ 	.short	(.L_1 - .L_0)
	.align		4
.L_0:
        /*0004*/ 	.word	index@(triton__0d1d2de)
        /*0008*/ 	.word	0x0000001f


	//----- nvinfo : EIATTR_MAX_STACK_SIZE
	.align		4
.L_1:
        /*000c*/ 	.byte	0x04, 0x23
        /*000e*/ 	.short	(.L_3 - .L_2)
	.align		4
.L_2:
        /*0010*/ 	.word	index@(triton__0d1d2de)
        /*0014*/ 	.word	0x00000000


	//----- nvinfo : EIATTR_MIN_STACK_SIZE
	.align		4
.L_3:
        /*0018*/ 	.byte	0x04, 0x12
        /*001a*/ 	.short	(.L_5 - .L_4)
	.align		4
.L_4:
        /*001c*/ 	.word	index@(triton__0d1d2de)
        /*0020*/ 	.word	0x00000000


	//----- nvinfo : EIATTR_FRAME_SIZE
	.align		4
.L_5:
        /*0024*/ 	.byte	0x04, 0x11
        /*0026*/ 	.short	(.L_7 - .L_6)
	.align		4
.L_6:
        /*0028*/ 	.word	index@(triton__0d1d2de)
        /*002c*/ 	.word	0x00000000
.L_7:


//--------------------- .nv.info.triton__0d1d2de  --------------------------
	.section	.nv.info.triton__0d1d2de,"",@"SHT_CUDA_INFO"
	.align	4


	//----- nvinfo : EIATTR_CUDA_API_VERSION
	.align		4
        /*0000*/ 	.byte	0x04, 0x37
        /*0002*/ 	.short	(.L_9 - .L_8)
.L_8:
        /*0004*/ 	.word	0x0000007b


	//----- nvinfo : EIATTR_SW2861232_WAR
	.align		4
.L_9:
        /*0008*/ 	.byte	0x01, 0x35
	.zero		2


	//----- nvinfo : EIATTR_PARAM_CBANK
	.align		4
        /*000c*/ 	.byte	0x04, 0x0a
        /*000e*/ 	.short	(.L_11 - .L_10)
	.align		4
.L_10:
        /*0010*/ 	.word	index@(.nv.constant0.triton__0d1d2de)
        /*0014*/ 	.short	0x0160
        /*0016*/ 	.short	0x0014


	//----- nvinfo : EIATTR_CBANK_PARAM_SIZE
	.align		4
.L_11:
        /*0018*/ 	.byte	0x03, 0x19
        /*001a*/ 	.short	0x0014


	//----- nvinfo : EIATTR_KPARAM_INFO
	.align		4
        /*001c*/ 	.byte	0x04, 0x17
        /*001e*/ 	.short	(.L_13 - .L_12)
.L_12:
        /*0020*/ 	.word	0x00000000
        /*0024*/ 	.short	0x0002
        /*0026*/ 	.short	0x0010
        /*0028*/ 	.byte	0x00, 0xf0, 0x11, 0x00


	//----- nvinfo : EIATTR_KPARAM_INFO
	.align		4
.L_13:
        /*002c*/ 	.byte	0x04, 0x17
        /*002e*/ 	.short	(.L_15 - .L_14)
.L_14:
        /*0030*/ 	.word	0x00000000
        /*0034*/ 	.short	0x0001
        /*0036*/ 	.short	0x0008
        /*0038*/ 	.byte	0x00, 0xf0, 0x21, 0x00


	//----- nvinfo : EIATTR_KPARAM_INFO
	.align		4
.L_15:
        /*003c*/ 	.byte	0x04, 0x17
        /*003e*/ 	.short	(.L_17 - .L_16)
.L_16:
        /*0040*/ 	.word	0x00000000
        /*0044*/ 	.short	0x0000
        /*0046*/ 	.short	0x0000
        /*0048*/ 	.byte	0x00, 0xf0, 0x21, 0x00


	//----- nvinfo : EIATTR_MAXREG_COUNT
	.align		4
.L_17:
        /*004c*/ 	.byte	0x03, 0x1b
        /*004e*/ 	.short	0x00ff


	//----- nvinfo : EIATTR_EXIT_INSTR_OFFSETS
	.align		4
        /*0050*/ 	.byte	0x04, 0x1c
        /*0052*/ 	.short	(.L_19 - .L_18)


	//   ....[0]....
.L_18:
        /*0054*/ 	.word	0x00000550


	//   ....[1]....
        /*0058*/ 	.word	0x00000570


	//----- nvinfo : EIATTR_MAX_THREADS
	.align		4
.L_19:
        /*005c*/ 	.byte	0x04, 0x05
        /*005e*/ 	.short	(.L_21 - .L_20)
.L_20:
        /*0060*/ 	.word	0x00000080
        /*0064*/ 	.word	0x00000001
        /*0068*/ 	.word	0x00000001
.L_21:


//--------------------- .nv.rel.action            --------------------------
	.section	.nv.rel.action,"",@"SHT_CUDA_RELOCINFO"
	.align	8
	.sectionentsize	8
        /*0000*/ 	.byte	0x73, 0x00, 0x00, 0x00, 0x00, 0x00, 0x00, 0x00, 0x00, 0x00, 0x00, 0x11, 0x25, 0x00, 0x05, 0x36


//--------------------- .nv.constant0.triton__0d1d2de --------------------------
	.section	.nv.constant0.triton__0d1d2de,"a",@progbits
	.align	4
.nv.constant0.triton__0d1d2de:
	.zero		372


//--------------------- .text.triton__0d1d2de     --------------------------
	.section	.text.triton__0d1d2de,"ax",@progbits
	.sectioninfo	@"SHI_REGISTERS=31"
	.align	128
        .global         triton__0d1d2de
        .type           triton__0d1d2de,@function
        .size           triton__0d1d2de,(.L_x_1 - triton__0d1d2de)
        .other          triton__0d1d2de,@"STO_CUDA_ENTRY STV_DEFAULT"
triton__0d1d2de:
.text.triton__0d1d2de:
[----:B------:R-:W-:-:S02]  /*0000*/  IMAD.MOV.U32 R1, RZ, RZ, c[0x0][0x28] ;  /* 0x00000a00ff017624 */ /* 0x000fc400078e00ff */
[----:B------:R-:W0:Y:S01]  /*0010*/  S2R R0, SR_TID.X ;  /* 0x0000000000007919 */ /* 0x000e220000002100 */
[----:B------:R-:W-:Y:S01]  /*0020*/  IMAD.MOV.U32 R8, RZ, RZ, 0x4 ;  /* 0x00000004ff087424 */ /* 0x000fe200078e00ff */
[----:B------:R-:W-:Y:S01]  /*0030*/  CS2R R10, SRZ ;  /* 0x00000000000a7805 */ /* 0x000fe2000001ff00 */
[----:B------:R-:W-:Y:S01]  /*0040*/  ULDC.64 UR4, c[0x0][0x118] ;  /* 0x0000460000047ab9 */ /* 0x000fe20000000a00 */
[----:B------:R-:W1:Y:S01]  /*0050*/  S2R R3, SR_CTAID.X ;  /* 0x0000000000037919 */ /* 0x000e620000002500 */
[----:B0-----:R-:W-:Y:S01]  /*0060*/  IMAD.SHL.U32 R0, R0, 0x2, RZ ;  /* 0x0000000200007824 */ /* 0x001fe200078e00ff */
[----:B-1----:R-:W-:-:S04]  /*0070*/  SHF.R.S32.HI R5, RZ, 0x17, R3 ;  /* 0x00000017ff057819 */ /* 0x002fc80000011403 */
[----:B------:R-:W-:Y:S02]  /*0080*/  LOP3.LUT R0, R0, 0xfe, RZ, 0xc0, !PT ;  /* 0x000000fe00007812 */ /* 0x000fe400078ec0ff */
[----:B------:R-:W-:-:S03]  /*0090*/  SGXT R5, R5, 0x1 ;  /* 0x000000010505781a */ /* 0x000fc60000000200 */
[----:B------:R-:W-:-:S05]  /*00a0*/  IMAD R0, R3, 0x100, R0 ;  /* 0x0000010003007824 */ /* 0x000fca00078e0200 */
[----:B------:R-:W-:Y:S02]  /*00b0*/  IADD3 R2, R0, 0x1, RZ ;  /* 0x0000000100027810 */ /* 0x000fe40007ffe0ff */
[----:B------:R-:W-:Y:S02]  /*00c0*/  SHF.R.S32.HI R3, RZ, 0x1f, R0 ;  /* 0x0000001fff037819 */ /* 0x000fe40000011400 */
[----:B------:R-:W-:Y:S02]  /*00d0*/  LEA.HI R5, R5, R2, RZ, 0x2 ;  /* 0x0000000205057211 */ /* 0x000fe400078f10ff */
[----:B------:R-:W-:Y:S02]  /*00e0*/  LEA.HI R3, R3, R0, RZ, 0x2 ;  /* 0x0000000003037211 */ /* 0x000fe400078f10ff */
[----:B------:R-:W-:Y:S02]  /*00f0*/  LOP3.LUT R7, R5, 0x7ffffffc, RZ, 0xc0, !PT ;  /* 0x7ffffffc05077812 */ /* 0x000fe400078ec0ff */
[----:B------:R-:W-:-:S02]  /*0100*/  LOP3.LUT R5, R3, 0x7ffffffc, RZ, 0xc0, !PT ;  /* 0x7ffffffc03057812 */ /* 0x000fc400078ec0ff */
[----:B------:R-:W-:Y:S01]  /*0110*/  SHF.R.S32.HI R3, RZ, 0x2, R3 ;  /* 0x00000002ff037819 */ /* 0x000fe20000011403 */
[----:B------:R-:W-:Y:S01]  /*0120*/  IMAD.IADD R6, R2, 0x1, -R7 ;  /* 0x0000000102067824 */ /* 0x000fe200078e0a07 */
[C---:B------:R-:W-:Y:S01]  /*0130*/  ISETP.GE.AND P0, PT, R0.reuse, 0x100, PT ;  /* 0x000001000000780c */ /* 0x040fe20003f06270 */
[----:B------:R-:W-:Y:S02]  /*0140*/  IMAD.IADD R4, R0, 0x1, -R5 ;  /* 0x0000000100047824 */ /* 0x000fe400078e0a05 */
[----:B------:R-:W-:Y:S02]  /*0150*/  IMAD.SHL.U32 R6, R6, 0x2, RZ ;  /* 0x0000000206067824 */ /* 0x000fe400078e00ff */
[----:B------:R-:W-:Y:S02]  /*0160*/  IMAD.SHL.U32 R4, R4, 0x2, RZ ;  /* 0x0000000204047824 */ /* 0x000fe400078e00ff */
[----:B------:R-:W-:Y:S01]  /*0170*/  IMAD.MOV.U32 R5, RZ, RZ, RZ ;  /* 0x000000ffff057224 */ /* 0x000fe200078e00ff */
[----:B------:R-:W-:Y:S01]  /*0180*/  IADD3 R7, R6, 0x1, RZ ;  /* 0x0000000106077810 */ /* 0x000fe20007ffe0ff */
[----:B------:R-:W-:Y:S01]  /*0190*/  IMAD R13, R3, 0x10, R4 ;  /* 0x00000010030d7824 */ /* 0x000fe200078e0204 */
[----:B------:R-:W-:Y:S01]  /*01a0*/  IADD3 R9, R4, 0x1, RZ ;  /* 0x0000000104097810 */ /* 0x000fe20007ffe0ff */
[----:B------:R-:W-:-:S02]  /*01b0*/  IMAD.MOV.U32 R2, RZ, RZ, RZ ;  /* 0x000000ffff027224 */ /* 0x000fc400078e00ff */
[C---:B------:R-:W-:Y:S02]  /*01c0*/  IMAD R15, R3.reuse, 0x10, R6 ;  /* 0x00000010030f7824 */ /* 0x040fe400078e0206 */
[C---:B------:R-:W-:Y:S02]  /*01d0*/  IMAD R17, R3.reuse, 0x10, R9 ;  /* 0x0000001003117824 */ /* 0x040fe400078e0209 */
[----:B------:R-:W-:Y:S02]  /*01e0*/  IMAD R19, R3, 0x10, R7 ;  /* 0x0000001003137824 */ /* 0x000fe400078e0207 */
[----:B------:R-:W-:-:S04]  /*01f0*/  IMAD.WIDE R12, R13, R8, c[0x0][0x160] ;  /* 0x000058000d0c7625 */ /* 0x000fc800078e0208 */
[-C--:B------:R-:W-:Y:S01]  /*0200*/  IMAD.WIDE R16, R17, R8.reuse, c[0x0][0x160] ;  /* 0x0000580011107625 */ /* 0x080fe200078e0208 */
[----:B------:R0:W2:Y:S01]  /*0210*/  @!P0 LDG.E R5, [R12.64] ;  /* 0x000000040c058981 */ /* 0x0000a2000c1e1900 */
[----:B------:R-:W-:Y:S02]  /*0220*/  IADD3 R24, R4, 0x8, RZ ;  /* 0x0000000804187810 */ /* 0x000fe40007ffe0ff */
[-C--:B------:R-:W-:Y:S01]  /*0230*/  IMAD.WIDE R14, R15, R8.reuse, c[0x0][0x160] ;  /* 0x000058000f0e7625 */ /* 0x080fe200078e0208 */
[----:B------:R1:W2:Y:S03]  /*0240*/  @!P0 LDG.E R2, [R16.64] ;  /* 0x0000000410028981 */ /* 0x0002a6000c1e1900 */
[----:B------:R-:W-:Y:S01]  /*0250*/  IMAD.WIDE R18, R19, R8, c[0x0][0x160] ;  /* 0x0000580013127625 */ /* 0x000fe200078e0208 */
[----:B------:R3:W4:Y:S01]  /*0260*/  @!P0 LDG.E R10, [R14.64] ;  /* 0x000000040e0a8981 */ /* 0x000722000c1e1900 */
[----:B------:R-:W-:-:S03]  /*0270*/  IADD3 R26, R6, 0x8, RZ ;  /* 0x00000008061a7810 */ /* 0x000fc60007ffe0ff */
[----:B------:R5:W4:Y:S01]  /*0280*/  @!P0 LDG.E R11, [R18.64] ;  /* 0x00000004120b8981 */ /* 0x000b22000c1e1900 */
[C---:B------:R-:W-:Y:S02]  /*0290*/  IMAD R21, R3.reuse, 0x10, R24 ;  /* 0x0000001003157824 */ /* 0x040fe400078e0218 */
[----:B------:R-:W-:Y:S02]  /*02a0*/  IMAD R23, R3, 0x10, R26 ;  /* 0x0000001003177824 */ /* 0x000fe400078e021a */
[----:B------:R-:W-:Y:S02]  /*02b0*/  IMAD.MOV.U32 R25, RZ, RZ, RZ ;  /* 0x000000ffff197224 */ /* 0x000fe400078e00ff */
[----:B------:R-:W-:-:S04]  /*02c0*/  IMAD.WIDE R20, R21, R8, c[0x0][0x160] ;  /* 0x0000580015147625 */ /* 0x000fc800078e0208 */
[----:B------:R-:W-:Y:S01]  /*02d0*/  IMAD.MOV.U32 R28, RZ, RZ, RZ ;  /* 0x000000ffff1c7224 */ /* 0x000fe200078e00ff */
[----:B------:R-:W4:Y:S01]  /*02e0*/  @!P0 LDG.E R25, [R20.64] ;  /* 0x0000000414198981 */ /* 0x000f22000c1e1900 */
[----:B------:R-:W-:Y:S01]  /*02f0*/  IMAD.WIDE R22, R23, R8, c[0x0][0x160] ;  /* 0x0000580017167625 */ /* 0x000fe200078e0208 */
[----:B-1----:R-:W-:-:S04]  /*0300*/  IADD3 R16, R4, 0x9, RZ ;  /* 0x0000000904107810 */ /* 0x002fc80007ffe0ff */
[----:B------:R-:W4:Y:S01]  /*0310*/  @!P0 LDG.E R28, [R22.64] ;  /* 0x00000004161c8981 */ /* 0x000f22000c1e1900 */
[----:B------:R-:W-:Y:S01]  /*0320*/  IADD3 R17, R6, 0x9, RZ ;  /* 0x0000000906117810 */ /* 0x000fe20007ffe0ff */
[----:B0-----:R-:W-:Y:S01]  /*0330*/  IMAD R13, R3, 0x10, R16 ;  /* 0x00000010030d7824 */ /* 0x001fe200078e0210 */
[----:B-----5:R-:W-:-:S03]  /*0340*/  CS2R R18, SRZ ;  /* 0x0000000000127805 */ /* 0x020fc6000001ff00 */
[----:B---3--:R-:W-:Y:S02]  /*0350*/  IMAD R15, R3, 0x10, R17 ;  /* 0x00000010030f7824 */ /* 0x008fe400078e0211 */
[----:B------:R-:W-:-:S04]  /*0360*/  IMAD.WIDE R12, R13, R8, c[0x0][0x160] ;  /* 0x000058000d0c7625 */ /* 0x000fc800078e0208 */
[----:B------:R-:W-:Y:S01]  /*0370*/  IMAD.WIDE R14, R15, R8, c[0x0][0x160] ;  /* 0x000058000f0e7625 */ /* 0x000fe200078e0208 */
[----:B------:R-:W3:Y:S04]  /*0380*/  @!P0 LDG.E R18, [R12.64] ;  /* 0x000000040c128981 */ /* 0x000ee8000c1e1900 */
[----:B------:R-:W5:Y:S01]  /*0390*/  @!P0 LDG.E R19, [R14.64] ;  /* 0x000000040e138981 */ /* 0x000f62000c1e1900 */
[C---:B--2---:R-:W-:Y:S02]  /*03a0*/  FSETP.GT.AND P2, PT, R2.reuse, R5, PT ;  /* 0x000000050200720b */ /* 0x044fe40003f44000 */
[----:B------:R-:W-:Y:S02]  /*03b0*/  FSETP.NAN.AND P3, PT, R2, R2, PT ;  /* 0x000000020200720b */ /* 0x000fe40003f68000 */
[----:B----4-:R-:W-:-:S02]  /*03c0*/  FSETP.GT.AND P1, PT, R11, R10, PT ;  /* 0x0000000a0b00720b */ /* 0x010fc40003f24000 */
[----:B------:R-:W-:-:S07]  /*03d0*/  FSETP.NAN.AND P4, PT, R11, R11, PT ;  /* 0x0000000b0b00720b */ /* 0x000fce0003f88000 */
[----:B------:R-:W-:Y:S02]  /*03e0*/  @!P2 FSEL R2, R2, R5, P3 ;  /* 0x000000050202a208 */ /* 0x000fe40001800000 */
[-C--:B------:R-:W-:Y:S02]  /*03f0*/  FSETP.NAN.AND P3, PT, R25, R25.reuse, PT ;  /* 0x000000191900720b */ /* 0x080fe40003f68000 */
[----:B------:R-:W-:Y:S02]  /*0400*/  @!P1 FSEL R11, R11, R10, P4 ;  /* 0x0000000a0b0b9208 */ /* 0x000fe40002000000 */
[-C--:B------:R-:W-:Y:S02]  /*0410*/  FSETP.NAN.AND P5, PT, R28, R28.reuse, PT ;  /* 0x0000001c1c00720b */ /* 0x080fe40003fa8000 */
[----:B------:R-:W-:Y:S02]  /*0420*/  FSETP.GEU.AND P6, PT, R2, R25, PT ;  /* 0x000000190200720b */ /* 0x000fe40003fce000 */
[----:B------:R-:W-:-:S05]  /*0430*/  FSETP.GEU.AND P4, PT, R11, R28, PT ;  /* 0x0000001c0b00720b */ /* 0x000fca0003f8e000 */
[----:B------:R-:W-:Y:S02]  /*0440*/  @!P3 FSEL R25, R25, R2, !P6 ;  /* 0x000000021919b208 */ /* 0x000fe40007000000 */
[----:B------:R-:W-:Y:S02]  /*0450*/  LEA.HI R2, R3, R3, RZ, 0x2 ;  /* 0x0000000303027211 */ /* 0x000fe400078f10ff */
[----:B------:R-:W-:Y:S02]  /*0460*/  @!P5 FSEL R28, R28, R11, !P4 ;  /* 0x0000000b1c1cd208 */ /* 0x000fe40006000000 */
[----:B------:R-:W-:Y:S02]  /*0470*/  LOP3.LUT R2, R2, 0xffffffc, RZ, 0xc0, !PT ;  /* 0x0ffffffc02027812 */ /* 0x000fe400078ec0ff */
[----:B------:R-:W-:Y:S02]  /*0480*/  @P6 SEL R24, R9, R4, P2 ;  /* 0x0000000409186207 */ /* 0x000fe40001000000 */
[----:B------:R-:W-:-:S02]  /*0490*/  @P4 SEL R26, R7, R6, P1 ;  /* 0x00000006071a4207 */ /* 0x000fc40000800000 */
[----:B---3--:R-:W-:Y:S02]  /*04a0*/  FSETP.GEU.AND P2, PT, R25, R18, PT ;  /* 0x000000121900720b */ /* 0x008fe40003f4e000 */
[----:B-----5:R-:W-:Y:S01]  /*04b0*/  FSETP.GEU.AND P1, PT, R28, R19, PT ;  /* 0x000000131c00720b */ /* 0x020fe20003f2e000 */
[----:B------:R-:W-:Y:S01]  /*04c0*/  IMAD.IADD R2, R3, 0x1, -R2 ;  /* 0x0000000103027824 */ /* 0x000fe200078e0a02 */
[----:B------:R-:W-:Y:S02]  /*04d0*/  SEL R3, R16, R24, !P2 ;  /* 0x0000001810037207 */ /* 0x000fe40005000000 */
[----:B------:R-:W-:Y:S01]  /*04e0*/  SEL R17, R17, R26, !P1 ;  /* 0x0000001a11117207 */ /* 0x000fe20004800000 */
[----:B------:R-:W-:Y:S02]  /*04f0*/  IMAD.MOV.U32 R5, RZ, RZ, 0x8 ;  /* 0x00000008ff057424 */ /* 0x000fe400078e00ff */
[C---:B------:R-:W-:Y:S02]  /*0500*/  IMAD R4, R2.reuse, 0x10, R3 ;  /* 0x0000001002047824 */ /* 0x040fe400078e0203 */
[----:B------:R-:W-:-:S02]  /*0510*/  IMAD R6, R2, 0x10, R17 ;  /* 0x0000001002067824 */ /* 0x000fc400078e0211 */
[----:B------:R-:W-:Y:S01]  /*0520*/  IMAD.WIDE R2, R0, R5, c[0x0][0x168] ;  /* 0x00005a0000027625 */ /* 0x000fe200078e0205 */
[----:B------:R-:W-:Y:S02]  /*0530*/  SHF.R.S32.HI R5, RZ, 0x1f, R4 ;  /* 0x0000001fff057819 */ /* 0x000fe40000011404 */
[----:B------:R-:W-:Y:S01]  /*0540*/  SHF.R.S32.HI R7, RZ, 0x1f, R6 ;  /* 0x0000001fff077819 */ /* 0x000fe20000011406 */
[----:B------:R-:W-:Y:S06]  /*0550*/  @P0 EXIT ;  /* 0x000000000000094d */ /* 0x000fec0003800000 */
[----:B------:R-:W-:Y:S01]  /*0560*/  STG.E.128 [R2.64], R4 ;  /* 0x0000000402007986 */ /* 0x000fe2000c101d04 */
[----:B------:R-:W-:Y:S05]  /*0570*/  EXIT ;  /* 0x000000000000794d */ /* 0x000fea0003800000 */
.L_x_0:
[----:B------:R-:W-:-:S00]  /*0580*/  BRA `(.L_x_0) ;  /* 0xfffffff000007947 */ /* 0x000fc0000383ffff */
[----:B------:R-:W-:-:S00]  /*0590*/  NOP ;  /* 0x0000000000007918 */ /* 0x000fc00000000000 */
        /* <DEDUP_REMOVED lines=14> */
.L_x_1:
